	.headerflags	@"EF_CUDA_TEXMODE_UNIFIED EF_CUDA_64BIT_ADDRESS EF_CUDA_ACCELERATORS EF_CUDA_SM90 EF_CUDA_VIRTUAL_SM(EF_CUDA_SM90)"
	.elftype	@"ET_EXEC"


//--------------------- .nv.info                  --------------------------
	.section	.nv.info,"",@"SHT_CUDA_INFO"
	.align	4


	//----- nvinfo : EIATTR_REGCOUNT
	.align		4
        /*0000*/ 	.byte	0x04, 0x2f
        /*0002*/ 	.short	(.L_1 - .L_0)
	.align		4
.L_0:
        /*0004*/ 	.word	index@(triton_poi_fused__unsafe_index_add_convolution_mul_sub_40)
        /*0008*/ 	.word	0x00000038


	//----- nvinfo : EIATTR_MIN_STACK_SIZE
	.align		4
.L_1:
        /*000c*/ 	.byte	0x04, 0x12
        /*000e*/ 	.short	(.L_3 - .L_2)
	.align		4
.L_2:
        /*0010*/ 	.word	index@(triton_poi_fused__unsafe_index_add_convolution_mul_sub_40)
        /*0014*/ 	.word	0x00000000


	//----- nvinfo : EIATTR_FRAME_SIZE
	.align		4
.L_3:
        /*0018*/ 	.byte	0x04, 0x11
        /*001a*/ 	.short	(.L_5 - .L_4)
	.align		4
.L_4:
        /*001c*/ 	.word	index@(triton_poi_fused__unsafe_index_add_convolution_mul_sub_40)
        /*0020*/ 	.word	0x00000000


	//----- nvinfo : EIATTR_MIN_STACK_SIZE
	.align		4
.L_5:
        /*0024*/ 	.byte	0x04, 0x12
        /*0026*/ 	.short	(.L_7 - .L_6)
	.align		4
.L_6:
        /*0028*/ 	.word	index@(triton_poi_fused__unsafe_index_add_convolution_mul_sub_40)
        /*002c*/ 	.word	0x00000000
.L_7:


//--------------------- .nv.info.triton_poi_fused__unsafe_index_add_convolution_mul_sub_40 --------------------------
	.section	.nv.info.triton_poi_fused__unsafe_index_add_convolution_mul_sub_40,"",@"SHT_CUDA_INFO"
	.sectionflags	@""
	.align	4


	//----- nvinfo : EIATTR_CUDA_API_VERSION
	.align		4
        /*0000*/ 	.byte	0x04, 0x37
        /*0002*/ 	.short	(.L_9 - .L_8)
.L_8:
        /*0004*/ 	.word	0x0000007c


	//----- nvinfo : EIATTR_KPARAM_INFO
	.align		4
.L_9:
        /*0008*/ 	.byte	0x04, 0x17
        /*000a*/ 	.short	(.L_11 - .L_10)
.L_10:
        /*000c*/ 	.word	0x00000000
        /*0010*/ 	.short	0x000a
        /*0012*/ 	.short	0x0050
        /*0014*/ 	.byte	0x00, 0xf0, 0x11, 0x00


	//----- nvinfo : EIATTR_KPARAM_INFO
	.align		4
.L_11:
        /*0018*/ 	.byte	0x04, 0x17
        /*001a*/ 	.short	(.L_13 - .L_12)
.L_12:
        /*001c*/ 	.word	0x00000000
        /*0020*/ 	.short	0x0009
        /*0022*/ 	.short	0x0048
        /*0024*/ 	.byte	0x00, 0xf4, 0x21, 0x00


	//----- nvinfo : EIATTR_KPARAM_INFO
	.align		4
.L_13:
        /*0028*/ 	.byte	0x04, 0x17
        /*002a*/ 	.short	(.L_15 - .L_14)
.L_14:
        /*002c*/ 	.word	0x00000000
        /*0030*/ 	.short	0x0008
        /*0032*/ 	.short	0x0040
        /*0034*/ 	.byte	0x00, 0xf4, 0x21, 0x00


	//----- nvinfo : EIATTR_KPARAM_INFO
	.align		4
.L_15:
        /*0038*/ 	.byte	0x04, 0x17
        /*003a*/ 	.short	(.L_17 - .L_16)
.L_16:
        /*003c*/ 	.word	0x00000000
        /*0040*/ 	.short	0x0007
        /*0042*/ 	.short	0x0038
        /*0044*/ 	.byte	0x00, 0xf4, 0x21, 0x00


	//----- nvinfo : EIATTR_KPARAM_INFO
	.align		4
.L_17:
        /*0048*/ 	.byte	0x04, 0x17
        /*004a*/ 	.short	(.L_19 - .L_18)
.L_18:
        /*004c*/ 	.word	0x00000000
        /*0050*/ 	.short	0x0006
        /*0052*/ 	.short	0x0030
        /*0054*/ 	.byte	0x00, 0xf4, 0x21, 0x00


	//----- nvinfo : EIATTR_KPARAM_INFO
	.align		4
.L_19:
        /*0058*/ 	.byte	0x04, 0x17
        /*005a*/ 	.short	(.L_21 - .L_20)
.L_20:
        /*005c*/ 	.word	0x00000000
        /*0060*/ 	.short	0x0005
        /*0062*/ 	.short	0x0028
        /*0064*/ 	.byte	0x00, 0xf4, 0x21, 0x00


	//----- nvinfo : EIATTR_KPARAM_INFO
	.align		4
.L_21:
        /*0068*/ 	.byte	0x04, 0x17
        /*006a*/ 	.short	(.L_23 - .L_22)
.L_22:
        /*006c*/ 	.word	0x00000000
        /*0070*/ 	.short	0x0004
        /*0072*/ 	.short	0x0020
        /*0074*/ 	.byte	0x00, 0xf4, 0x21, 0x00


	//----- nvinfo : EIATTR_KPARAM_INFO
	.align		4
.L_23:
        /*0078*/ 	.byte	0x04, 0x17
        /*007a*/ 	.short	(.L_25 - .L_24)
.L_24:
        /*007c*/ 	.word	0x00000000
        /*0080*/ 	.short	0x0003
        /*0082*/ 	.short	0x0018
        /*0084*/ 	.byte	0x00, 0xf4, 0x21, 0x00


	//----- nvinfo : EIATTR_KPARAM_INFO
	.align		4
.L_25:
        /*0088*/ 	.byte	0x04, 0x17
        /*008a*/ 	.short	(.L_27 - .L_26)
.L_26:
        /*008c*/ 	.word	0x00000000
        /*0090*/ 	.short	0x0002
        /*0092*/ 	.short	0x0010
        /*0094*/ 	.byte	0x00, 0xf4, 0x21, 0x00


	//----- nvinfo : EIATTR_KPARAM_INFO
	.align		4
.L_27:
        /*0098*/ 	.byte	0x04, 0x17
        /*009a*/ 	.short	(.L_29 - .L_28)
.L_28:
        /*009c*/ 	.word	0x00000000
        /*00a0*/ 	.short	0x0001
        /*00a2*/ 	.short	0x0008
        /*00a4*/ 	.byte	0x00, 0xf4, 0x21, 0x00


	//----- nvinfo : EIATTR_KPARAM_INFO
	.align		4
.L_29:
        /*00a8*/ 	.byte	0x04, 0x17
        /*00aa*/ 	.short	(.L_31 - .L_30)
.L_30:
        /*00ac*/ 	.word	0x00000000
        /*00b0*/ 	.short	0x0000
        /*00b2*/ 	.short	0x0000
        /*00b4*/ 	.byte	0x00, 0xf4, 0x21, 0x00


	//----- nvinfo : EIATTR_SPARSE_MMA_MASK
	.align		4
.L_31:
        /*00b8*/ 	.byte	0x03, 0x50
        /*00ba*/ 	.short	0x0000


	//----- nvinfo : EIATTR_MAXREG_COUNT
	.align		4
        /*00bc*/ 	.byte	0x03, 0x1b
        /*00be*/ 	.short	0x00ff


	//----- nvinfo : EIATTR_EXIT_INSTR_OFFSETS
	.align		4
        /*00c0*/ 	.byte	0x04, 0x1c
        /*00c2*/ 	.short	(.L_33 - .L_32)


	//   ....[0]....
.L_32:
        /*00c4*/ 	.word	0x00001690


	//----- nvinfo : EIATTR_REQNTID
	.align		4
.L_33:
        /*00c8*/ 	.byte	0x04, 0x10
        /*00ca*/ 	.short	(.L_35 - .L_34)
.L_34:
        /*00cc*/ 	.word	0x00000080
        /*00d0*/ 	.word	0x00000001
        /*00d4*/ 	.word	0x00000001


	//----- nvinfo : EIATTR_CBANK_PARAM_SIZE
	.align		4
.L_35:
        /*00d8*/ 	.byte	0x03, 0x19
        /*00da*/ 	.short	0x0054


	//----- nvinfo : EIATTR_PARAM_CBANK
	.align		4
        /*00dc*/ 	.byte	0x04, 0x0a
        /*00de*/ 	.short	(.L_37 - .L_36)
	.align		4
.L_36:
        /*00e0*/ 	.word	index@(.nv.constant0.triton_poi_fused__unsafe_index_add_convolution_mul_sub_40)
        /*00e4*/ 	.short	0x0210
        /*00e6*/ 	.short	0x0054


	//----- nvinfo : EIATTR_SW_WAR
	.align		4
.L_37:
        /*00e8*/ 	.byte	0x04, 0x36
        /*00ea*/ 	.short	(.L_39 - .L_38)
.L_38:
        /*00ec*/ 	.word	0x00000008
.L_39:


//--------------------- .nv.callgraph             --------------------------
	.section	.nv.callgraph,"",@"SHT_CUDA_CALLGRAPH"
	.align	4
	.sectionentsize	8
	.align		4
        /*0000*/ 	.word	0x00000000
	.align		4
        /*0004*/ 	.word	0xffffffff
	.align		4
        /*0008*/ 	.word	0x00000000
	.align		4
        /*000c*/ 	.word	0xfffffffe
	.align		4
        /*0010*/ 	.word	0x00000000
	.align		4
        /*0014*/ 	.word	0xfffffffd
	.align		4
        /*0018*/ 	.word	0x00000000
	.align		4
        /*001c*/ 	.word	0xfffffffc


//--------------------- .text.triton_poi_fused__unsafe_index_add_convolution_mul_sub_40 --------------------------
	.section	.text.triton_poi_fused__unsafe_index_add_convolution_mul_sub_40,"ax",@progbits
	.align	128
        .global         triton_poi_fused__unsafe_index_add_convolution_mul_sub_40
        .type           triton_poi_fused__unsafe_index_add_convolution_mul_sub_40,@function
        .size           triton_poi_fused__unsafe_index_add_convolution_mul_sub_40,(.L_x_1 - triton_poi_fused__unsafe_index_add_convolution_mul_sub_40)
        .other          triton_poi_fused__unsafe_index_add_convolution_mul_sub_40,@"STO_CUDA_ENTRY STV_DEFAULT"
triton_poi_fused__unsafe_index_add_convolution_mul_sub_40:
.text.triton_poi_fused__unsafe_index_add_convolution_mul_sub_40:
[----:B------:R-:W-:Y:S01]  /*0000*/  LDC R1, c[0x0][0x28] ;  /* 0x00000a00ff017b82 */ /* 0x000fe20000000800 */
[----:B------:R-:W1:Y:S07]  /*0010*/  S2R R0, SR_TID.X ;  /* 0x0000000000007919 */ /* 0x000e6e0000002100 */
[----:B------:R-:W2:Y:S01]  /*0020*/  LDC.64 R22, c[0x0][0x210] ;  /* 0x00008400ff167b82 */ /* 0x000ea20000000a00 */
[----:B------:R-:W-:Y:S01]  /*0030*/  ULDC.64 UR4, c[0x0][0x208] ;  /* 0x0000820000047ab9 */ /* 0x000fe20000000a00 */
[----:B------:R-:W-:Y:S01]  /*0040*/  ULDC.64 UR6, c[0x0][0x220] ;  /* 0x0000880000067ab9 */ /* 0x000fe20000000a00 */
[----:B------:R-:W3:Y:S05]  /*0050*/  S2R R7, SR_CTAID.X ;  /* 0x0000000000077919 */ /* 0x000eea0000002500 */
[----:B------:R-:W4:Y:S08]  /*0060*/  LDC.64 R12, c[0x0][0x218] ;  /* 0x00008600ff0c7b82 */ /* 0x000f300000000a00 */
[----:B------:R-:W5:Y:S01]  /*0070*/  LDC.64 R16, c[0x0][0x230] ;  /* 0x00008c00ff107b82 */ /* 0x000f620000000a00 */
[----:B-1----:R-:W-:-:S04]  /*0080*/  SHF.L.U32 R0, R0, 0x2, RZ ;  /* 0x0000000200007819 */ /* 0x002fc800000006ff */
[----:B------:R-:W-:-:S05]  /*0090*/  LOP3.LUT R0, R0, 0x1fc, RZ, 0xc0, !PT ;  /* 0x000001fc00007812 */ /* 0x000fca00078ec0ff */
[----:B---3--:R-:W-:-:S04]  /*00a0*/  IMAD R5, R7, 0x400, R0 ;  /* 0x0000040007057824 */ /* 0x008fc800078e0200 */
[----:B------:R-:W-:Y:S01]  /*00b0*/  VIADD R9, R5, 0x2 ;  /* 0x0000000205097836 */ /* 0x000fe20000000000 */
[----:B------:R-:W-:-:S04]  /*00c0*/  SHF.R.S32.HI R0, RZ, 0x1f, R5 ;  /* 0x0000001fff007819 */ /* 0x000fc80000011405 */
[----:B------:R-:W-:-:S04]  /*00d0*/  LEA.HI R0, R0, R5, RZ, 0x4 ;  /* 0x0000000500007211 */ /* 0x000fc800078f20ff */
[----:B------:R-:W-:Y:S02]  /*00e0*/  SHF.R.S32.HI R3, RZ, 0x4, R0 ;  /* 0x00000004ff037819 */ /* 0x000fe40000011400 */
[----:B------:R-:W-:Y:S02]  /*00f0*/  LOP3.LUT R0, R0, 0xfffffff0, RZ, 0xc0, !PT ;  /* 0xfffffff000007812 */ /* 0x000fe400078ec0ff */
[----:B------:R-:W-:-:S04]  /*0100*/  LEA.HI R2, R3, R3, RZ, 0x4 ;  /* 0x0000000303027211 */ /* 0x000fc800078f20ff */
[----:B------:R-:W-:-:S04]  /*0110*/  LOP3.LUT R2, R2, 0xfffffff0, RZ, 0xc0, !PT ;  /* 0xfffffff002027812 */ /* 0x000fc800078ec0ff */
[----:B------:R-:W-:Y:S02]  /*0120*/  IADD3 R3, R3, -R2, RZ ;  /* 0x8000000203037210 */ /* 0x000fe40007ffe0ff */
[----:B------:R-:W-:-:S03]  /*0130*/  SHF.R.S32.HI R2, RZ, 0x15, R7 ;  /* 0x00000015ff027819 */ /* 0x000fc60000011407 */
[----:B--2---:R-:W-:Y:S01]  /*0140*/  IMAD.WIDE R6, R3, 0x8, R22 ;  /* 0x0000000803067825 */ /* 0x004fe200078e0216 */
[----:B------:R-:W-:Y:S02]  /*0150*/  SGXT R2, R2, 0x1 ;  /* 0x000000010202781a */ /* 0x000fe40000000200 */
[----:B------:R-:W-:Y:S02]  /*0160*/  IADD3 R39, R5, -R0, RZ ;  /* 0x8000000005277210 */ /* 0x000fe40007ffe0ff */
[----:B------:R-:W-:Y:S01]  /*0170*/  LEA.HI R0, R2, R9, RZ, 0x4 ;  /* 0x0000000902007211 */ /* 0x000fe200078f20ff */
[----:B------:R-:W2:Y:S02]  /*0180*/  LDG.E.EL.64 R6, desc[UR4][R6.64] ;  /* 0x0000000406067981 */ /* 0x000ea4000c2e1b00 */
[----:B----4-:R-:W-:Y:S01]  /*0190*/  IMAD.WIDE R24, R39, 0x8, R12 ;  /* 0x0000000827187825 */ /* 0x010fe200078e020c */
[----:B------:R-:W-:-:S05]  /*01a0*/  LOP3.LUT R0, R0, 0xfffffff0, RZ, 0xc0, !PT ;  /* 0xfffffff000007812 */ /* 0x000fca00078ec0ff */
[----:B------:R-:W-:Y:S01]  /*01b0*/  IMAD.IADD R19, R9, 0x1, -R0 ;  /* 0x0000000109137824 */ /* 0x000fe200078e0a00 */
[----:B------:R-:W3:Y:S03]  /*01c0*/  LDG.E.EL.128 R24, desc[UR4][R24.64] ;  /* 0x0000000418187981 */ /* 0x000ee6000c2e1d00 */
[----:B------:R-:W-:-:S06]  /*01d0*/  IMAD.WIDE R12, R19, 0x8, R12 ;  /* 0x00000008130c7825 */ /* 0x000fcc00078e020c */
[----:B------:R-:W4:Y:S01]  /*01e0*/  LDG.E.EL.128 R12, desc[UR4][R12.64] ;  /* 0x000000040c0c7981 */ /* 0x000f22000c2e1d00 */
[----:B-----5:R-:W-:-:S06]  /*01f0*/  IMAD.WIDE R8, R39, 0x8, R16 ;  /* 0x0000000827087825 */ /* 0x020fcc00078e0210 */
[----:B------:R-:W5:Y:S01]  /*0200*/  LDG.E.EL.128 R8, desc[UR4][R8.64] ;  /* 0x0000000408087981 */ /* 0x000f62000c2e1d00 */
[----:B------:R-:W-:-:S06]  /*0210*/  IMAD.WIDE R16, R19, 0x8, R16 ;  /* 0x0000000813107825 */ /* 0x000fcc00078e0210 */
[----:B------:R-:W4:Y:S01]  /*0220*/  LDG.E.EL.128 R16, desc[UR4][R16.64] ;  /* 0x0000000410107981 */ /* 0x000f22000c2e1d00 */
[----:B------:R-:W-:-:S04]  /*0230*/  LEA.HI R41, R2, R5, RZ, 0x8 ;  /* 0x0000000502297211 */ /* 0x000fc800078f40ff */
[----:B------:R-:W-:Y:S02]  /*0240*/  SHF.R.S32.HI R41, RZ, 0x8, R41 ;  /* 0x00000008ff297819 */ /* 0x000fe40000011429 */
[----:B--2---:R-:W-:-:S04]  /*0250*/  SHF.R.U32.HI R29, RZ, 0x1d, R7 ;  /* 0x0000001dff1d7819 */ /* 0x004fc80000011607 */
[----:B------:R-:W-:-:S04]  /*0260*/  LOP3.LUT R29, R29, 0x4, RZ, 0xc0, !PT ;  /* 0x000000041d1d7812 */ /* 0x000fc800078ec0ff */
[----:B------:R-:W-:Y:S02]  /*0270*/  IADD3 R29, P0, R6, R29, RZ ;  /* 0x0000001d061d7210 */ /* 0x000fe40007f1e0ff */
[----:B---3--:R-:W-:Y:S02]  /*0280*/  SHF.R.U32.HI R4, RZ, 0x1b, R25 ;  /* 0x0000001bff047819 */ /* 0x008fe40000011619 */
[----:B------:R-:W-:Y:S02]  /*0290*/  SHF.R.U32.HI R0, RZ, 0x1b, R27 ;  /* 0x0000001bff007819 */ /* 0x000fe4000001161b */
[----:B------:R-:W-:Y:S02]  /*02a0*/  IADD3.X R30, RZ, R7, RZ, P0, !PT ;  /* 0x00000007ff1e7210 */ /* 0x000fe400007fe4ff */
[----:B------:R-:W-:Y:S02]  /*02b0*/  LEA R21, P1, R24, UR6, 0x2 ;  /* 0x0000000618157c11 */ /* 0x000fe4000f8210ff */
[----:B------:R-:W-:-:S02]  /*02c0*/  LEA R7, P0, R26, UR6, 0x2 ;  /* 0x000000061a077c11 */ /* 0x000fc4000f8010ff */
[----:B------:R-:W-:Y:S02]  /*02d0*/  LOP3.LUT R4, R4, 0x10, RZ, 0xc0, !PT ;  /* 0x0000001004047812 */ /* 0x000fe400078ec0ff */
[----:B------:R-:W-:Y:S02]  /*02e0*/  LOP3.LUT R0, R0, 0x10, RZ, 0xc0, !PT ;  /* 0x0000001000007812 */ /* 0x000fe400078ec0ff */
[----:B------:R-:W-:Y:S02]  /*02f0*/  LEA.HI.X R6, R24, UR7, R25, 0x2, P1 ;  /* 0x0000000718067c11 */ /* 0x000fe400088f1419 */
[----:B------:R-:W-:Y:S02]  /*0300*/  LEA.HI.X R28, R26, UR7, R27, 0x2, P0 ;  /* 0x000000071a1c7c11 */ /* 0x000fe400080f141b */
[----:B------:R-:W-:Y:S01]  /*0310*/  IADD3 R4, P1, R4, R21, RZ ;  /* 0x0000001504047210 */ /* 0x000fe20007f3e0ff */
[----:B------:R-:W-:Y:S01]  /*0320*/  IMAD.SHL.U32 R21, R29, 0x10, RZ ;  /* 0x000000101d157824 */ /* 0x000fe200078e00ff */
[----:B------:R-:W-:-:S02]  /*0330*/  IADD3 R0, P0, R0, R7, RZ ;  /* 0x0000000700007210 */ /* 0x000fc40007f1e0ff */
[--C-:B----4-:R-:W-:Y:S02]  /*0340*/  SHF.R.U32.HI R20, RZ, 0x1b, R13.reuse ;  /* 0x0000001bff147819 */ /* 0x110fe4000001160d */
[----:B------:R-:W-:Y:S02]  /*0350*/  LEA R27, P2, R12, UR6, 0x2 ;  /* 0x000000060c1b7c11 */ /* 0x000fe4000f8410ff */
[----:B------:R-:W-:Y:S02]  /*0360*/  LOP3.LUT R20, R20, 0x10, RZ, 0xc0, !PT ;  /* 0x0000001014147812 */ /* 0x000fe400078ec0ff */
[----:B------:R-:W-:Y:S01]  /*0370*/  LEA.HI.X R26, R12, UR7, R13, 0x2, P2 ;  /* 0x000000070c1a7c11 */ /* 0x000fe200090f140d */
[----:B------:R-:W-:Y:S01]  /*0380*/  IMAD.X R12, RZ, RZ, R28, P0 ;  /* 0x000000ffff0c7224 */ /* 0x000fe200000e061c */
[----:B------:R-:W-:Y:S02]  /*0390*/  SHF.L.U64.HI R25, R29, 0x4, R30 ;  /* 0x000000041d197819 */ /* 0x000fe4000001021e */
[----:B------:R-:W-:-:S02]  /*03a0*/  IADD3.X R6, RZ, R6, RZ, P1, !PT ;  /* 0x00000006ff067210 */ /* 0x000fc40000ffe4ff */
[----:B------:R-:W-:Y:S02]  /*03b0*/  IADD3 R28, P0, R0, R21, RZ ;  /* 0x00000015001c7210 */ /* 0x000fe40007f1e0ff */
[----:B------:R-:W-:Y:S02]  /*03c0*/  IADD3 R30, P1, R21, R4, RZ ;  /* 0x00000004151e7210 */ /* 0x000fe40007f3e0ff */
[----:B------:R-:W-:Y:S01]  /*03d0*/  LEA.HI R7, R41, R41, RZ, 0x7 ;  /* 0x0000002929077211 */ /* 0x000fe200078f38ff */
[----:B------:R-:W-:Y:S01]  /*03e0*/  IMAD.X R29, R12, 0x1, R25, P0 ;  /* 0x000000010c1d7824 */ /* 0x000fe200000e0619 */
[----:B------:R-:W-:Y:S01]  /*03f0*/  IADD3 R20, P2, R20, R27, RZ ;  /* 0x0000001b14147210 */ /* 0x000fe20007f5e0ff */
[----:B------:R-:W-:Y:S01]  /*0400*/  IMAD.X R31, R25, 0x1, R6, P1 ;  /* 0x00000001191f7824 */ /* 0x000fe200008e0606 */
[----:B------:R-:W-:Y:S02]  /*0410*/  SHF.L.U32 R13, R41, 0x4, RZ ;  /* 0x00000004290d7819 */ /* 0x000fe400000006ff */
[----:B------:R-:W-:-:S02]  /*0420*/  LOP3.LUT R24, R7, 0xffffff80, RZ, 0xc0, !PT ;  /* 0xffffff8007187812 */ /* 0x000fc400078ec0ff */
[----:B------:R-:W-:Y:S01]  /*0430*/  IADD3.X R7, RZ, R26, RZ, P2, !PT ;  /* 0x0000001aff077210 */ /* 0x000fe200017fe4ff */
[C---:B------:R-:W-:Y:S01]  /*0440*/  IMAD.WIDE R28, R13.reuse, 0x4, R28 ;  /* 0x000000040d1c7825 */ /* 0x040fe200078e021c */
[----:B------:R-:W-:Y:S02]  /*0450*/  IADD3 R26, P1, R20, R21, RZ ;  /* 0x00000015141a7210 */ /* 0x000fe40007f3e0ff */
[----:B------:R-:W-:Y:S01]  /*0460*/  SHF.R.U32.HI R32, RZ, 0x1b, R15 ;  /* 0x0000001bff207819 */ /* 0x000fe2000001160f */
[----:B------:R-:W-:Y:S01]  /*0470*/  IMAD.WIDE R30, R13, 0x4, R30 ;  /* 0x000000040d1e7825 */ /* 0x000fe200078e021e */
[----:B------:R-:W-:Y:S02]  /*0480*/  LEA R35, P0, R14, UR6, 0x2 ;  /* 0x000000060e237c11 */ /* 0x000fe4000f8010ff */
[----:B------:R-:W-:Y:S01]  /*0490*/  IADD3 R41, R41, -R24, RZ ;  /* 0x8000001829297210 */ /* 0x000fe20007ffe0ff */
[----:B------:R-:W-:Y:S01]  /*04a0*/  IMAD.X R27, R7, 0x1, R25, P1 ;  /* 0x00000001071b7824 */ /* 0x000fe200008e0619 */
[----:B------:R-:W-:Y:S01]  /*04b0*/  LOP3.LUT R32, R32, 0x10, RZ, 0xc0, !PT ;  /* 0x0000001020207812 */ /* 0x000fe200078ec0ff */
[----:B------:R1:W2:Y:S01]  /*04c0*/  LDG.E.EL R24, desc[UR4][R28.64] ;  /* 0x000000041c187981 */ /* 0x0002a2000c2e1900 */
[----:B-----5:R-:W-:-:S02]  /*04d0*/  LEA R33, P1, R8, UR6, 0x2 ;  /* 0x0000000608217c11 */ /* 0x020fc4000f8210ff */
[----:B------:R-:W-:Y:S01]  /*04e0*/  SHF.R.U32.HI R38, RZ, 0x1b, R9 ;  /* 0x0000001bff267819 */ /* 0x000fe20000011609 */
[----:B------:R3:W4:Y:S01]  /*04f0*/  LDG.E.EL R31, desc[UR4][R30.64] ;  /* 0x000000041e1f7981 */ /* 0x000722000c2e1900 */
[----:B------:R-:W-:Y:S01]  /*0500*/  LEA.HI.X R34, R14, UR7, R15, 0x2, P0 ;  /* 0x000000070e227c11 */ /* 0x000fe200080f140f */
[----:B------:R-:W-:Y:S01]  /*0510*/  IMAD.WIDE R26, R13, 0x4, R26 ;  /* 0x000000040d1a7825 */ /* 0x000fe200078e021a */
[----:B------:R-:W-:Y:S01]  /*0520*/  IADD3 R14, P0, R32, R35, RZ ;  /* 0x00000023200e7210 */ /* 0x000fe20007f1e0ff */
[----:B-1----:R-:W1:Y:S01]  /*0530*/  LDC.64 R28, c[0x0][0x240] ;  /* 0x00009000ff1c7b82 */ /* 0x002e620000000a00 */
[----:B------:R-:W-:Y:S02]  /*0540*/  LEA.HI.X R36, R8, UR7, R9, 0x2, P1 ;  /* 0x0000000708247c11 */ /* 0x000fe400088f1409 */
[----:B------:R5:W2:Y:S01]  /*0550*/  LDG.E.EL R15, desc[UR4][R26.64] ;  /* 0x000000041a0f7981 */ /* 0x000aa2000c2e1900 */
[----:B------:R-:W-:Y:S02]  /*0560*/  LEA R9, P1, R10, UR6, 0x2 ;  /* 0x000000060a097c11 */ /* 0x000fe4000f8210ff */
[----:B------:R-:W-:-:S02]  /*0570*/  LOP3.LUT R38, R38, 0x10, RZ, 0xc0, !PT ;  /* 0x0000001026267812 */ /* 0x000fc400078ec0ff */
[----:B---3--:R-:W-:Y:S02]  /*0580*/  IADD3.X R30, RZ, R34, RZ, P0, !PT ;  /* 0x00000022ff1e7210 */ /* 0x008fe400007fe4ff */
[----:B------:R-:W-:Y:S02]  /*0590*/  LEA.HI.X R34, R10, UR7, R11, 0x2, P1 ;  /* 0x000000070a227c11 */ /* 0x000fe400088f140b */
[----:B------:R-:W-:Y:S01]  /*05a0*/  IADD3 R38, P1, R38, R33, RZ ;  /* 0x0000002126267210 */ /* 0x000fe20007f3e0ff */
[----:B-----5:R-:W3:Y:S01]  /*05b0*/  LDC.64 R26, c[0x0][0x228] ;  /* 0x00008a00ff1a7b82 */ /* 0x020ee20000000a00 */
[----:B------:R-:W-:-:S03]  /*05c0*/  IADD3 R42, P0, R14, R21, RZ ;  /* 0x000000150e2a7210 */ /* 0x000fc60007f1e0ff */
[----:B------:R-:W-:Y:S01]  /*05d0*/  IMAD.X R36, RZ, RZ, R36, P1 ;  /* 0x000000ffff247224 */ /* 0x000fe200008e0624 */
[----:B------:R-:W-:Y:S02]  /*05e0*/  IADD3.X R43, R30, R25, RZ, P0, !PT ;  /* 0x000000191e2b7210 */ /* 0x000fe400007fe4ff */
[----:B------:R-:W-:-:S04]  /*05f0*/  IADD3 R46, P0, R38, R21, RZ ;  /* 0x00000015262e7210 */ /* 0x000fc80007f1e0ff */
[----:B------:R-:W-:Y:S02]  /*0600*/  IADD3.X R47, R36, R25, RZ, P0, !PT ;  /* 0x00000019242f7210 */ /* 0x000fe400007fe4ff */
[C---:B------:R-:W-:Y:S02]  /*0610*/  LEA R45, P0, R16.reuse, UR6, 0x2 ;  /* 0x00000006102d7c11 */ /* 0x040fe4000f8010ff */
[--C-:B------:R-:W-:Y:S02]  /*0620*/  SHF.R.U32.HI R40, RZ, 0x1b, R17.reuse ;  /* 0x0000001bff287819 */ /* 0x100fe40000011611 */
[----:B------:R-:W-:Y:S01]  /*0630*/  LEA.HI.X R44, R16, UR7, R17, 0x2, P0 ;  /* 0x00000007102c7c11 */ /* 0x000fe200080f1411 */
[----:B-1----:R-:W-:-:S04]  /*0640*/  IMAD.WIDE R16, R3, 0x8, R28 ;  /* 0x0000000803107825 */ /* 0x002fc800078e021c */
[----:B------:R-:W-:Y:S02]  /*0650*/  IMAD.WIDE R42, R13, 0x4, R42 ;  /* 0x000000040d2a7825 */ /* 0x000fe400078e022a */
[----:B------:R-:W5:Y:S04]  /*0660*/  LDG.E.EL.64 R16, desc[UR4][R16.64] ;  /* 0x0000000410107981 */ /* 0x000f68000c2e1b00 */
[----:B------:R3:W2:Y:S02]  /*0670*/  LDG.E.EL R33, desc[UR4][R42.64] ;  /* 0x000000042a217981 */ /* 0x0006a4000c2e1900 */
[----:B---3--:R-:W-:-:S06]  /*0680*/  IMAD.WIDE R42, R41, 0x4, R26 ;  /* 0x00000004292a7825 */ /* 0x008fcc00078e021a */
[----:B------:R-:W4:Y:S01]  /*0690*/  LDG.E.EL R42, desc[UR4][R42.64] ;  /* 0x000000042a2a7981 */ /* 0x000f22000c2e1900 */
[----:B------:R-:W-:-:S04]  /*06a0*/  SHF.R.U32.HI R32, RZ, 0x1b, R11 ;  /* 0x0000001bff207819 */ /* 0x000fc8000001160b */
[----:B------:R-:W-:-:S04]  /*06b0*/  LOP3.LUT R32, R32, 0x10, RZ, 0xc0, !PT ;  /* 0x0000001020207812 */ /* 0x000fc800078ec0ff */
[----:B------:R-:W-:Y:S02]  /*06c0*/  IADD3 R32, P2, R32, R9, RZ ;  /* 0x0000000920207210 */ /* 0x000fe40007f5e0ff */
[----:B------:R-:W1:Y:S02]  /*06d0*/  LDC.64 R8, c[0x0][0x238] ;  /* 0x00008e00ff087b82 */ /* 0x000e640000000a00 */
[----:B------:R-:W-:Y:S02]  /*06e0*/  IADD3.X R34, RZ, R34, RZ, P2, !PT ;  /* 0x00000022ff227210 */ /* 0x000fe400017fe4ff */
[----:B------:R-:W-:-:S05]  /*06f0*/  IADD3 R10, P1, R32, R21, RZ ;  /* 0x00000015200a7210 */ /* 0x000fca0007f3e0ff */
[----:B------:R-:W-:Y:S01]  /*0700*/  IMAD.X R11, R34, 0x1, R25, P1 ;  /* 0x00000001220b7824 */ /* 0x000fe200008e0619 */
[----:B------:R-:W-:Y:S01]  /*0710*/  LOP3.LUT R40, R40, 0x10, RZ, 0xc0, !PT ;  /* 0x0000001028287812 */ /* 0x000fe200078ec0ff */
[----:B------:R-:W-:-:S03]  /*0720*/  IMAD.WIDE R10, R13, 0x4, R10 ;  /* 0x000000040d0a7825 */ /* 0x000fc600078e020a */
[----:B------:R-:W-:Y:S02]  /*0730*/  IADD3 R40, P0, R40, R45, RZ ;  /* 0x0000002d28287210 */ /* 0x000fe40007f1e0ff */
[----:B------:R3:W2:Y:S02]  /*0740*/  LDG.E.EL R35, desc[UR4][R10.64] ;  /* 0x000000040a237981 */ /* 0x0006a4000c2e1900 */
[----:B------:R-:W-:Y:S01]  /*0750*/  IADD3.X R44, RZ, R44, RZ, P0, !PT ;  /* 0x0000002cff2c7210 */ /* 0x000fe200007fe4ff */
[----:B-1----:R-:W-:Y:S01]  /*0760*/  IMAD.WIDE R8, R39, 0x4, R8 ;  /* 0x0000000427087825 */ /* 0x002fe200078e0208 */
[C---:B------:R-:W-:Y:S02]  /*0770*/  LEA R39, P1, R18.reuse, UR6, 0x2 ;  /* 0x0000000612277c11 */ /* 0x040fe4000f8210ff */
[--C-:B---3--:R-:W-:Y:S02]  /*0780*/  SHF.R.U32.HI R10, RZ, 0x1b, R19.reuse ;  /* 0x0000001bff0a7819 */ /* 0x108fe40000011613 */
[----:B------:R-:W-:-:S02]  /*0790*/  LEA.HI.X R41, R18, UR7, R19, 0x2, P1 ;  /* 0x0000000712297c11 */ /* 0x000fc400088f1413 */
[----:B------:R-:W-:Y:S02]  /*07a0*/  IADD3 R18, P0, R40, R21, RZ ;  /* 0x0000001528127210 */ /* 0x000fe40007f1e0ff */
[----:B------:R-:W-:Y:S01]  /*07b0*/  LOP3.LUT R10, R10, 0x10, RZ, 0xc0, !PT ;  /* 0x000000100a0a7812 */ /* 0x000fe200078ec0ff */
[----:B------:R-:W-:Y:S01]  /*07c0*/  IMAD.WIDE R46, R13, 0x4, R46 ;  /* 0x000000040d2e7825 */ /* 0x000fe200078e022e */
[----:B------:R-:W-:Y:S02]  /*07d0*/  IADD3.X R19, R44, R25, RZ, P0, !PT ;  /* 0x000000192c137210 */ /* 0x000fe400007fe4ff */
[----:B------:R-:W-:Y:S02]  /*07e0*/  IADD3 R39, P0, R10, R39, RZ ;  /* 0x000000270a277210 */ /* 0x000fe40007f1e0ff */
[----:B------:R1:W3:Y:S03]  /*07f0*/  LDG.E.EL R37, desc[UR4][R46.64] ;  /* 0x000000042e257981 */ /* 0x0002e6000c2e1900 */
[----:B------:R-:W-:Y:S01]  /*0800*/  IMAD.X R41, RZ, RZ, R41, P0 ;  /* 0x000000ffff297224 */ /* 0x000fe200000e0629 */
[----:B------:R-:W3:Y:S01]  /*0810*/  LDG.E.EL.128 R8, desc[UR4][R8.64] ;  /* 0x0000000408087981 */ /* 0x000ee2000c2e1d00 */
[----:B-1----:R-:W-:-:S04]  /*0820*/  IADD3 R46, P0, R39, R21, RZ ;  /* 0x00000015272e7210 */ /* 0x002fc80007f1e0ff */
[----:B------:R-:W-:-:S03]  /*0830*/  IADD3.X R47, R41, R25, RZ, P0, !PT ;  /* 0x00000019292f7210 */ /* 0x000fc600007fe4ff */
[----:B------:R-:W-:-:S05]  /*0840*/  IMAD.WIDE R46, R13, 0x4, R46 ;  /* 0x000000040d2e7825 */ /* 0x000fca00078e022e */
[----:B------:R1:W3:Y:S01]  /*0850*/  LDG.E.EL R21, desc[UR4][R46.64] ;  /* 0x000000042e157981 */ /* 0x0002e2000c2e1900 */
[----:B-----5:R-:W-:-:S04]  /*0860*/  SHF.R.U32.HI R25, RZ, 0x1d, R17 ;  /* 0x0000001dff197819 */ /* 0x020fc80000011611 */
[----:B------:R-:W-:-:S04]  /*0870*/  LOP3.LUT R25, R25, 0x4, RZ, 0xc0, !PT ;  /* 0x0000000419197812 */ /* 0x000fc800078ec0ff */
[----:B------:R-:W-:-:S04]  /*0880*/  IADD3 R16, P0, R16, R25, RZ ;  /* 0x0000001910107210 */ /* 0x000fc80007f1e0ff */
[----:B------:R-:W-:Y:S01]  /*0890*/  IADD3.X R25, RZ, R17, RZ, P0, !PT ;  /* 0x00000011ff197210 */ /* 0x000fe200007fe4ff */
[----:B----4-:R-:W-:Y:S01]  /*08a0*/  FADD R17, R42, R31 ;  /* 0x0000001f2a117221 */ /* 0x010fe20000000000 */
[C---:B------:R-:W-:Y:S02]  /*08b0*/  IMAD.SHL.U32 R31, R16.reuse, 0x10, RZ ;  /* 0x00000010101f7824 */ /* 0x040fe400078e00ff */
[----:B------:R-:W-:-:S03]  /*08c0*/  SHF.L.U64.HI R25, R16, 0x4, R25 ;  /* 0x0000000410197819 */ /* 0x000fc60000010219 */
[----:B-1----:R-:W-:-:S04]  /*08d0*/  IADD3 R46, P0, R31, R4, RZ ;  /* 0x000000041f2e7210 */ /* 0x002fc80007f1e0ff */
[----:B------:R-:W-:-:S03]  /*08e0*/  IADD3.X R47, R25, R6, RZ, P0, !PT ;  /* 0x00000006192f7210 */ /* 0x000fc600007fe4ff */
[----:B------:R-:W-:-:S06]  /*08f0*/  IMAD.WIDE R50, R13, 0x4, R46 ;  /* 0x000000040d327825 */ /* 0x000fcc00078e022e */
[----:B------:R-:W4:Y:S01]  /*0900*/  LDG.E.EL R51, desc[UR4][R50.64] ;  /* 0x0000000432337981 */ /* 0x000f22000c2e1900 */
[----:B------:R-:W-:-:S04]  /*0910*/  IADD3 R46, P0, R31, R38, RZ ;  /* 0x000000261f2e7210 */ /* 0x000fc80007f1e0ff */
[----:B------:R-:W-:Y:S01]  /*0920*/  IADD3.X R47, R25, R36, RZ, P0, !PT ;  /* 0x00000024192f7210 */ /* 0x000fe200007fe4ff */
[----:B------:R-:W-:-:S04]  /*0930*/  IMAD.WIDE R18, R13, 0x4, R18 ;  /* 0x000000040d127825 */ /* 0x000fc800078e0212 */
[----:B------:R-:W-:Y:S02]  /*0940*/  IMAD.WIDE R48, R13, 0x4, R46 ;  /* 0x000000040d307825 */ /* 0x000fe400078e022e */
[----:B------:R3:W5:Y:S04]  /*0950*/  LDG.E.EL R19, desc[UR4][R18.64] ;  /* 0x0000000412137981 */ /* 0x000768000c2e1900 */
[----:B------:R-:W5:Y:S01]  /*0960*/  LDG.E.EL R49, desc[UR4][R48.64] ;  /* 0x0000000430317981 */ /* 0x000f62000c2e1900 */
[----:B------:R-:W-:Y:S01]  /*0970*/  IADD3 R46, P0, R31, R0, RZ ;  /* 0x000000001f2e7210 */ /* 0x000fe20007f1e0ff */
[C---:B--2---:R-:W-:Y:S01]  /*0980*/  FADD R24, R42.reuse, R24 ;  /* 0x000000182a187221 */ /* 0x044fe20000000000 */
[----:B------:R-:W-:-:S03]  /*0990*/  FADD R35, R42, R35 ;  /* 0x000000232a237221 */ /* 0x000fc60000000000 */
[----:B------:R-:W-:Y:S02]  /*09a0*/  IMAD.X R47, R25, 0x1, R12, P0 ;  /* 0x00000001192f7824 */ /* 0x000fe400000e060c */
[----:B---3--:R-:W-:-:S04]  /*09b0*/  FADD R18, R42, R37 ;  /* 0x000000252a127221 */ /* 0x008fc80000000000 */
[----:B------:R-:W-:-:S04]  /*09c0*/  FADD R18, -R17, R18 ;  /* 0x0000001211127221 */ /* 0x000fc80000000100 */
[----:B------:R-:W-:Y:S01]  /*09d0*/  FFMA R16, R8, R18, R17 ;  /* 0x0000001208107223 */ /* 0x000fe20000000011 */
[----:B------:R-:W-:Y:S01]  /*09e0*/  FADD R17, -R24, R35 ;  /* 0x0000002318117221 */ /* 0x000fe20000000100 */
[----:B----4-:R-:W-:Y:S01]  /*09f0*/  FADD R35, R42, R51 ;  /* 0x000000332a237221 */ /* 0x010fe20000000000 */
[----:B------:R-:W-:-:S06]  /*0a00*/  IMAD.WIDE R50, R13, 0x4, R46 ;  /* 0x000000040d327825 */ /* 0x000fcc00078e022e */
[----:B------:R1:W2:Y:S01]  /*0a10*/  LDG.E.EL R51, desc[UR4][R50.64] ;  /* 0x0000000432337981 */ /* 0x0002a2000c2e1900 */
[----:B------:R-:W-:-:S04]  /*0a20*/  IADD3 R46, P0, R31, R32, RZ ;  /* 0x000000201f2e7210 */ /* 0x000fc80007f1e0ff */
[----:B------:R-:W-:Y:S01]  /*0a30*/  IADD3.X R47, R25, R34, RZ, P0, !PT ;  /* 0x00000022192f7210 */ /* 0x000fe200007fe4ff */
[----:B-----5:R-:W-:Y:S02]  /*0a40*/  FADD R18, R42, R49 ;  /* 0x000000312a127221 */ /* 0x020fe40000000000 */
[----:B------:R-:W-:Y:S01]  /*0a50*/  IMAD.WIDE R48, R13, 0x4, R46 ;  /* 0x000000040d307825 */ /* 0x000fe200078e022e */
[----:B------:R-:W-:-:S04]  /*0a60*/  IADD3 R46, P0, R31, R20, RZ ;  /* 0x000000141f2e7210 */ /* 0x000fc80007f1e0ff */
[----:B------:R-:W-:Y:S01]  /*0a70*/  IADD3.X R47, R25, R7, RZ, P0, !PT ;  /* 0x00000007192f7210 */ /* 0x000fe200007fe4ff */
[----:B------:R-:W-:Y:S01]  /*0a80*/  FADD R18, -R35, R18 ;  /* 0x0000001223127221 */ /* 0x000fe20000000100 */
[C---:B-1----:R-:W-:Y:S01]  /*0a90*/  FADD R50, R42.reuse, R33 ;  /* 0x000000212a327221 */ /* 0x042fe20000000000 */
[----:B------:R-:W-:Y:S01]  /*0aa0*/  FADD R21, R42, R21 ;  /* 0x000000152a157221 */ /* 0x000fe20000000000 */
[----:B------:R-:W3:Y:S01]  /*0ab0*/  LDG.E.EL R49, desc[UR4][R48.64] ;  /* 0x0000000430317981 */ /* 0x000ee2000c2e1900 */
[----:B------:R-:W-:Y:S01]  /*0ac0*/  IMAD.WIDE R52, R13, 0x4, R46 ;  /* 0x000000040d347825 */ /* 0x000fe200078e022e */
[----:B------:R-:W-:-:S03]  /*0ad0*/  IADD3 R46, P0, R31, R40, RZ ;  /* 0x000000281f2e7210 */ /* 0x000fc60007f1e0ff */
[----:B------:R-:W-:Y:S01]  /*0ae0*/  FFMA R35, R8, R18, R35 ;  /* 0x0000001208237223 */ /* 0x000fe20000000023 */
[----:B------:R-:W-:Y:S01]  /*0af0*/  FADD R18, R42, R19 ;  /* 0x000000132a127221 */ /* 0x000fe20000000000 */
[----:B------:R-:W-:Y:S01]  /*0b00*/  FADD R19, -R50, R21 ;  /* 0x0000001532137221 */ /* 0x000fe20000000100 */
[----:B------:R-:W-:Y:S02]  /*0b10*/  IMAD.X R47, R25, 0x1, R44, P0 ;  /* 0x00000001192f7824 */ /* 0x000fe400000e062c */
[----:B------:R-:W-:Y:S01]  /*0b20*/  FFMA R17, R9, R17, R24 ;  /* 0x0000001109117223 */ /* 0x000fe20000000018 */
[----:B------:R-:W-:Y:S01]  /*0b30*/  FFMA R19, R11, R19, R50 ;  /* 0x000000130b137223 */ /* 0x000fe20000000032 */
[----:B------:R-:W4:Y:S01]  /*0b40*/  LDG.E.EL R53, desc[UR4][R52.64] ;  /* 0x0000000434357981 */ /* 0x000f22000c2e1900 */
[----:B--2---:R-:W-:Y:S01]  /*0b50*/  FADD R24, R42, R51 ;  /* 0x000000332a187221 */ /* 0x004fe20000000000 */
[----:B------:R-:W-:-:S06]  /*0b60*/  IMAD.WIDE R50, R13, 0x4, R46 ;  /* 0x000000040d327825 */ /* 0x000fcc00078e022e */
[----:B------:R-:W2:Y:S01]  /*0b70*/  LDG.E.EL R51, desc[UR4][R50.64] ;  /* 0x0000000432337981 */ /* 0x000ea2000c2e1900 */
[----:B------:R-:W-:Y:S01]  /*0b80*/  FADD R15, R42, R15 ;  /* 0x0000000f2a0f7221 */ /* 0x000fe20000000000 */
[----:B------:R-:W-:-:S03]  /*0b90*/  VIADD R21, R5, 0x200 ;  /* 0x0000020005157836 */ /* 0x000fc60000000000 */
[----:B------:R-:W-:-:S04]  /*0ba0*/  FADD R18, -R15, R18 ;  /* 0x000000120f127221 */ /* 0x000fc80000000100 */
[----:B------:R-:W-:Y:S01]  /*0bb0*/  FFMA R18, R10, R18, R15 ;  /* 0x000000120a127223 */ /* 0x000fe2000000000f */
[----:B---3--:R-:W-:Y:S01]  /*0bc0*/  FADD R15, R42, R49 ;  /* 0x000000312a0f7221 */ /* 0x008fe20000000000 */
[----:B------:R-:W-:-:S03]  /*0bd0*/  LEA.HI R37, R2, R21, RZ, 0x8 ;  /* 0x0000001502257211 */ /* 0x000fc600078f40ff */
[----:B------:R-:W-:Y:S01]  /*0be0*/  FADD R15, -R24, R15 ;  /* 0x0000000f180f7221 */ /* 0x000fe20000000100 */
[----:B------:R-:W-:-:S03]  /*0bf0*/  SHF.R.S32.HI R37, RZ, 0x8, R37 ;  /* 0x00000008ff257819 */ /* 0x000fc60000011425 */
[----:B------:R-:W-:Y:S01]  /*0c00*/  FFMA R24, R9, R15, R24 ;  /* 0x0000000f09187223 */ /* 0x000fe20000000018 */
[----:B------:R-:W-:Y:S01]  /*0c10*/  LEA.HI R21, R2, R21, RZ, 0x4 ;  /* 0x0000001502157211 */ /* 0x000fe200078f20ff */
[----:B----4-:R-:W-:Y:S01]  /*0c20*/  FADD R15, R42, R53 ;  /* 0x000000352a0f7221 */ /* 0x010fe20000000000 */
[----:B------:R-:W-:Y:S02]  /*0c30*/  LEA.HI R2, R37, R37, RZ, 0x7 ;  /* 0x0000002525027211 */ /* 0x000fe400078f38ff */
[----:B------:R-:W-:Y:S02]  /*0c40*/  SHF.R.S32.HI R21, RZ, 0x4, R21 ;  /* 0x00000004ff157819 */ /* 0x000fe40000011415 */
[----:B------:R-:W-:Y:S02]  /*0c50*/  LOP3.LUT R2, R2, 0xffffff80, RZ, 0xc0, !PT ;  /* 0xffffff8002027812 */ /* 0x000fe400078ec0ff */
[----:B------:R-:W-:-:S04]  /*0c60*/  IADD3 R48, P1, R31, R39, RZ ;  /* 0x000000271f307210 */ /* 0x000fc80007f3e0ff */
[----:B------:R-:W-:-:S03]  /*0c70*/  IADD3.X R49, R25, R41, RZ, P1, !PT ;  /* 0x0000002919317210 */ /* 0x000fc60000ffe4ff */
[----:B------:R-:W-:-:S04]  /*0c80*/  IMAD.WIDE R48, R13, 0x4, R48 ;  /* 0x000000040d307825 */ /* 0x000fc800078e0230 */
[----:B--2---:R-:W-:-:S04]  /*0c90*/  FADD R46, R42, R51 ;  /* 0x000000332a2e7221 */ /* 0x004fc80000000000 */
[----:B------:R-:W-:Y:S01]  /*0ca0*/  FADD R46, -R15, R46 ;  /* 0x0000002e0f2e7221 */ /* 0x000fe20000000100 */
[----:B------:R-:W-:-:S03]  /*0cb0*/  IADD3 R51, R37, -R2, RZ ;  /* 0x8000000225337210 */ /* 0x000fc60007ffe0ff */
[----:B------:R-:W-:Y:S01]  /*0cc0*/  FFMA R15, R10, R46, R15 ;  /* 0x0000002e0a0f7223 */ /* 0x000fe2000000000f */
[----:B------:R-:W-:Y:S02]  /*0cd0*/  IADD3 R46, P0, R31, R14, RZ ;  /* 0x0000000e1f2e7210 */ /* 0x000fe40007f1e0ff */
[----:B------:R-:W-:Y:S02]  /*0ce0*/  LEA.HI R2, R21, R21, RZ, 0x4 ;  /* 0x0000001515027211 */ /* 0x000fe400078f20ff */
[----:B------:R-:W-:Y:S02]  /*0cf0*/  IADD3.X R47, R25, R30, RZ, P0, !PT ;  /* 0x0000001e192f7210 */ /* 0x000fe400007fe4ff */
[----:B------:R-:W-:Y:S01]  /*0d00*/  LOP3.LUT R2, R2, 0xfffffff0, RZ, 0xc0, !PT ;  /* 0xfffffff002027812 */ /* 0x000fe200078ec0ff */
[----:B------:R-:W-:-:S03]  /*0d10*/  IMAD.WIDE R46, R13, 0x4, R46 ;  /* 0x000000040d2e7825 */ /* 0x000fc600078e022e */
[----:B------:R-:W-:Y:S02]  /*0d20*/  IADD3 R21, R21, -R2, RZ ;  /* 0x8000000215157210 */ /* 0x000fe40007ffe0ff */
[----:B------:R1:W2:Y:S01]  /*0d30*/  LDG.E.EL R13, desc[UR4][R46.64] ;  /* 0x000000042e0d7981 */ /* 0x0002a2000c2e1900 */
[----:B------:R-:W-:Y:S01]  /*0d40*/  IMAD.WIDE R50, R51, 0x4, R26 ;  /* 0x0000000433327825 */ /* 0x000fe200078e021a */
[----:B------:R-:W-:-:S04]  /*0d50*/  SHF.L.U32 R37, R37, 0x4, RZ ;  /* 0x0000000425257819 */ /* 0x000fc800000006ff */
[----:B------:R3:W4:Y:S01]  /*0d60*/  LDG.E.EL R31, desc[UR4][R50.64] ;  /* 0x00000004321f7981 */ /* 0x000722000c2e1900 */
[----:B-1----:R-:W-:-:S05]  /*0d70*/  IMAD.WIDE R46, R21, 0x8, R22 ;  /* 0x00000008152e7825 */ /* 0x002fca00078e0216 */
[----:B------:R-:W5:Y:S01]  /*0d80*/  LDG.E.EL.64 R26, desc[UR4][R46.64] ;  /* 0x000000042e1a7981 */ /* 0x000f62000c2e1b00 */
[----:B------:R-:W-:-:S06]  /*0d90*/  IMAD.WIDE R22, R21, 0x8, R28 ;  /* 0x0000000815167825 */ /* 0x000fcc00078e021c */
[----:B------:R-:W2:Y:S01]  /*0da0*/  LDG.E.EL.64 R22, desc[UR4][R22.64] ;  /* 0x0000000416167981 */ /* 0x000ea2000c2e1b00 */
[----:B-----5:R-:W-:-:S04]  /*0db0*/  SHF.R.U32.HI R25, RZ, 0x1d, R27 ;  /* 0x0000001dff197819 */ /* 0x020fc8000001161b */
[----:B------:R-:W-:-:S04]  /*0dc0*/  LOP3.LUT R25, R25, 0x4, RZ, 0xc0, !PT ;  /* 0x0000000419197812 */ /* 0x000fc800078ec0ff */
[----:B------:R-:W-:Y:S02]  /*0dd0*/  IADD3 R2, P0, R26, R25, RZ ;  /* 0x000000191a027210 */ /* 0x000fe40007f1e0ff */
[----:B--2---:R-:W-:Y:S01]  /*0de0*/  SHF.R.U32.HI R43, RZ, 0x1d, R23 ;  /* 0x0000001dff2b7819 */ /* 0x004fe20000011617 */
[----:B------:R1:W2:Y:S01]  /*0df0*/  LDG.E.EL R25, desc[UR4][R48.64] ;  /* 0x0000000430197981 */ /* 0x0002a2000c2e1900 */
[C---:B------:R-:W-:Y:S01]  /*0e00*/  SHF.L.U32 R29, R2.reuse, 0x4, RZ ;  /* 0x00000004021d7819 */ /* 0x040fe200000006ff */
[----:B------:R-:W-:Y:S01]  /*0e10*/  IMAD.X R27, RZ, RZ, R27, P0 ;  /* 0x000000ffff1b7224 */ /* 0x000fe200000e061b */
[----:B------:R-:W-:Y:S02]  /*0e20*/  LOP3.LUT R43, R43, 0x4, RZ, 0xc0, !PT ;  /* 0x000000042b2b7812 */ /* 0x000fe400078ec0ff */
[----:B------:R-:W-:Y:S02]  /*0e30*/  IADD3 R46, P0, R29, R4, RZ ;  /* 0x000000041d2e7210 */ /* 0x000fe40007f1e0ff */
[----:B------:R-:W-:-:S05]  /*0e40*/  SHF.L.U64.HI R27, R2, 0x4, R27 ;  /* 0x00000004021b7819 */ /* 0x000fca000001021b */
[----:B------:R-:W-:Y:S01]  /*0e50*/  IMAD.X R47, R27, 0x1, R6, P0 ;  /* 0x000000011b2f7824 */ /* 0x000fe200000e0606 */
[----:B------:R-:W-:-:S04]  /*0e60*/  IADD3 R43, P0, R22, R43, RZ ;  /* 0x0000002b162b7210 */ /* 0x000fc80007f1e0ff */
[----:B------:R-:W-:Y:S02]  /*0e70*/  IADD3.X R22, RZ, R23, RZ, P0, !PT ;  /* 0x00000017ff167210 */ /* 0x000fe400007fe4ff */
[----:B------:R-:W-:Y:S01]  /*0e80*/  SHF.L.U32 R33, R43, 0x4, RZ ;  /* 0x000000042b217819 */ /* 0x000fe200000006ff */
[----:B---3--:R-:W-:Y:S01]  /*0e90*/  IMAD.WIDE R50, R37, 0x4, R46 ;  /* 0x0000000425327825 */ /* 0x008fe200078e022e */
[----:B------:R-:W-:Y:S02]  /*0ea0*/  SHF.L.U64.HI R43, R43, 0x4, R22 ;  /* 0x000000042b2b7819 */ /* 0x000fe40000010216 */
[----:B------:R-:W-:Y:S02]  /*0eb0*/  IADD3 R22, P1, R33, R4, RZ ;  /* 0x0000000421167210 */ /* 0x000fe40007f3e0ff */
[----:B------:R-:W-:Y:S01]  /*0ec0*/  IADD3 R46, P0, R38, R29, RZ ;  /* 0x0000001d262e7210 */ /* 0x000fe20007f1e0ff */
[----:B------:R3:W5:Y:S02]  /*0ed0*/  LDG.E.EL R2, desc[UR4][R50.64] ;  /* 0x0000000432027981 */ /* 0x000764000c2e1900 */
[----:B------:R-:W-:Y:S01]  /*0ee0*/  IMAD.X R23, R43, 0x1, R6, P1 ;  /* 0x000000012b177824 */ /* 0x000fe200008e0606 */
[----:B------:R-:W-:Y:S01]  /*0ef0*/  IADD3.X R47, R36, R27, RZ, P0, !PT ;  /* 0x0000001b242f7210 */ /* 0x000fe200007fe4ff */
[----:B------:R-:W-:Y:S01]  /*0f00*/  IMAD.WIDE R52, R37, 0x4, R22 ;  /* 0x0000000425347825 */ /* 0x000fe200078e0216 */
[----:B------:R-:W-:-:S03]  /*0f10*/  IADD3 R22, P1, R33, R38, RZ ;  /* 0x0000002621167210 */ /* 0x000fc60007f3e0ff */
[----:B-1----:R-:W-:Y:S01]  /*0f20*/  IMAD.WIDE R48, R37, 0x4, R46 ;  /* 0x0000000425307825 */ /* 0x002fe200078e022e */
[----:B------:R-:W-:Y:S01]  /*0f30*/  IADD3 R46, P0, R32, R29, RZ ;  /* 0x0000001d202e7210 */ /* 0x000fe20007f1e0ff */
[----:B------:R-:W4:Y:S01]  /*0f40*/  LDG.E.EL R4, desc[UR4][R52.64] ;  /* 0x0000000434047981 */ /* 0x000f22000c2e1900 */
[----:B------:R-:W-:-:S03]  /*0f50*/  IADD3.X R23, R43, R36, RZ, P1, !PT ;  /* 0x000000242b177210 */ /* 0x000fc60000ffe4ff */
[----:B------:R-:W-:Y:S01]  /*0f60*/  IMAD.X R47, R34, 0x1, R27, P0 ;  /* 0x00000001222f7824 */ /* 0x000fe200000e061b */
[----:B------:R1:W5:Y:S01]  /*0f70*/  LDG.E.EL R26, desc[UR4][R48.64] ;  /* 0x00000004301a7981 */ /* 0x000362000c2e1900 */
[----:B---3--:R-:W-:Y:S01]  /*0f80*/  IMAD.WIDE R50, R37, 0x4, R46 ;  /* 0x0000000425327825 */ /* 0x008fe200078e022e */
[----:B------:R-:W-:-:S03]  /*0f90*/  IADD3 R46, P0, R29, R0, RZ ;  /* 0x000000001d2e7210 */ /* 0x000fc60007f1e0ff */
[C---:B01----:R-:W-:Y:S01]  /*0fa0*/  IMAD.WIDE R48, R37.reuse, 0x4, R22 ;  /* 0x0000000425307825 */ /* 0x043fe200078e0216 */
[----:B------:R-:W-:Y:S01]  /*0fb0*/  IADD3 R22, P1, R33, R32, RZ ;  /* 0x0000002021167210 */ /* 0x000fe20007f3e0ff */
[----:B------:R-:W3:Y:S01]  /*0fc0*/  LDG.E.EL R36, desc[UR4][R50.64] ;  /* 0x0000000432247981 */ /* 0x000ee2000c2e1900 */
[----:B------:R-:W-:Y:S02]  /*0fd0*/  IADD3.X R47, R27, R12, RZ, P0, !PT ;  /* 0x0000000c1b2f7210 */ /* 0x000fe400007fe4ff */
[----:B------:R-:W-:Y:S01]  /*0fe0*/  IADD3.X R23, R43, R34, RZ, P1, !PT ;  /* 0x000000222b177210 */ /* 0x000fe20000ffe4ff */
[----:B------:R-:W3:Y:S01]  /*0ff0*/  LDG.E.EL R28, desc[UR4][R48.64] ;  /* 0x00000004301c7981 */ /* 0x000ee2000c2e1900 */
[----:B------:R-:W-:-:S04]  /*1000*/  IMAD.WIDE R46, R37, 0x4, R46 ;  /* 0x00000004252e7825 */ /* 0x000fc800078e022e */
[----:B------:R-:W-:Y:S01]  /*1010*/  IMAD.WIDE R52, R37, 0x4, R22 ;  /* 0x0000000425347825 */ /* 0x000fe200078e0216 */
[----:B------:R-:W-:Y:S01]  /*1020*/  IADD3 R22, P1, R33, R0, RZ ;  /* 0x0000000021167210 */ /* 0x000fe20007f3e0ff */
[----:B------:R0:W3:Y:S04]  /*1030*/  LDG.E.EL R32, desc[UR4][R46.64] ;  /* 0x000000042e207981 */ /* 0x0000e8000c2e1900 */
[----:B------:R-:W-:Y:S01]  /*1040*/  IMAD.X R23, R43, 0x1, R12, P1 ;  /* 0x000000012b177824 */ /* 0x000fe200008e060c */
[----:B------:R-:W3:Y:S01]  /*1050*/  LDG.E.EL R34, desc[UR4][R52.64] ;  /* 0x0000000434227981 */ /* 0x000ee2000c2e1900 */
[----:B0-----:R-:W-:Y:S01]  /*1060*/  IADD3 R46, P0, R29, R20, RZ ;  /* 0x000000141d2e7210 */ /* 0x001fe20007f1e0ff */
[----:B------:R-:W-:-:S03]  /*1070*/  IMAD.WIDE R48, R37, 0x4, R22 ;  /* 0x0000000425307825 */ /* 0x000fc600078e0216 */
[----:B------:R-:W-:Y:S02]  /*1080*/  IADD3.X R47, R27, R7, RZ, P0, !PT ;  /* 0x000000071b2f7210 */ /* 0x000fe400007fe4ff */
[----:B------:R-:W-:Y:S01]  /*1090*/  IADD3 R22, P0, R40, R29, RZ ;  /* 0x0000001d28167210 */ /* 0x000fe20007f1e0ff */
[----:B------:R-:W3:Y:S01]  /*10a0*/  LDG.E.EL R0, desc[UR4][R48.64] ;  /* 0x0000000430007981 */ /* 0x000ee2000c2e1900 */
[----:B------:R-:W-:Y:S02]  /*10b0*/  IMAD.WIDE R50, R37, 0x4, R46 ;  /* 0x0000000425327825 */ /* 0x000fe400078e022e */
[----:B------:R-:W-:Y:S02]  /*10c0*/  IADD3.X R23, R44, R27, RZ, P0, !PT ;  /* 0x0000001b2c177210 */ /* 0x000fe400007fe4ff */
[----:B------:R-:W-:Y:S02]  /*10d0*/  IADD3 R6, P0, R33, R20, RZ ;  /* 0x0000001421067210 */ /* 0x000fe40007f1e0ff */
[----:B------:R-:W-:Y:S01]  /*10e0*/  IADD3 R46, P1, R33, R40, RZ ;  /* 0x00000028212e7210 */ /* 0x000fe20007f3e0ff */
[----:B------:R0:W3:Y:S02]  /*10f0*/  LDG.E.EL R12, desc[UR4][R50.64] ;  /* 0x00000004320c7981 */ /* 0x0000e4000c2e1900 */
[----:B------:R-:W-:Y:S01]  /*1100*/  IMAD.X R7, R43, 0x1, R7, P0 ;  /* 0x000000012b077824 */ /* 0x000fe200000e0607 */
[----:B------:R-:W-:Y:S01]  /*1110*/  IADD3.X R47, R43, R44, RZ, P1, !PT ;  /* 0x0000002c2b2f7210 */ /* 0x000fe20000ffe4ff */
[----:B------:R-:W-:Y:S01]  /*1120*/  IMAD.WIDE R6, R37, 0x4, R6 ;  /* 0x0000000425067825 */ /* 0x000fe200078e0206 */
[----:B------:R-:W-:-:S03]  /*1130*/  IADD3 R44, P1, R39, R29, RZ ;  /* 0x0000001d272c7210 */ /* 0x000fc60007f3e0ff */
[----:B------:R-:W-:Y:S01]  /*1140*/  IMAD.WIDE R46, R37, 0x4, R46 ;  /* 0x00000004252e7825 */ /* 0x000fe200078e022e */
[----:B0-----:R-:W0:Y:S01]  /*1150*/  LDC.64 R50, c[0x0][0x248] ;  /* 0x00009200ff327b82 */ /* 0x001e220000000a00 */
[----:B------:R-:W-:Y:S01]  /*1160*/  IADD3 R38, P0, R29, R14, RZ ;  /* 0x0000000e1d267210 */ /* 0x000fe20007f1e0ff */
[----:B------:R-:W3:Y:S01]  /*1170*/  LDG.E.EL R6, desc[UR4][R6.64] ;  /* 0x0000000406067981 */ /* 0x000ee2000c2e1900 */
[----:B------:R-:W-:Y:S02]  /*1180*/  IADD3 R48, P2, R33, R14, RZ ;  /* 0x0000000e21307210 */ /* 0x000fe40007f5e0ff */
[----:B------:R-:W-:Y:S01]  /*1190*/  IADD3 R40, P3, R33, R39, RZ ;  /* 0x0000002721287210 */ /* 0x000fe20007f7e0ff */
[----:B------:R-:W3:Y:S01]  /*11a0*/  LDG.E.EL R46, desc[UR4][R46.64] ;  /* 0x000000042e2e7981 */ /* 0x000ee2000c2e1900 */
[----:B------:R-:W-:Y:S01]  /*11b0*/  IADD3.X R39, R27, R30, RZ, P0, !PT ;  /* 0x0000001e1b277210 */ /* 0x000fe200007fe4ff */
[----:B------:R-:W-:Y:S01]  /*11c0*/  IMAD.X R45, R41, 0x1, R27, P1 ;  /* 0x00000001292d7824 */ /* 0x000fe200008e061b */
[----:B------:R-:W-:-:S02]  /*11d0*/  IADD3.X R49, R43, R30, RZ, P2, !PT ;  /* 0x0000001e2b317210 */ /* 0x000fc400017fe4ff */
[----:B------:R-:W-:Y:S01]  /*11e0*/  IADD3.X R41, R43, R41, RZ, P3, !PT ;  /* 0x000000292b297210 */ /* 0x000fe20001ffe4ff */
[----:B------:R-:W-:-:S04]  /*11f0*/  IMAD.WIDE R22, R37, 0x4, R22 ;  /* 0x0000000425167825 */ /* 0x000fc800078e0216 */
[C---:B------:R-:W-:Y:S02]  /*1200*/  IMAD.WIDE R38, R37.reuse, 0x4, R38 ;  /* 0x0000000425267825 */ /* 0x040fe400078e0226 */
[----:B------:R1:W3:Y:S02]  /*1210*/  LDG.E.EL R22, desc[UR4][R22.64] ;  /* 0x0000000416167981 */ /* 0x0002e4000c2e1900 */
[C---:B------:R-:W-:Y:S02]  /*1220*/  IMAD.WIDE R44, R37.reuse, 0x4, R44 ;  /* 0x00000004252c7825 */ /* 0x040fe400078e022c */
[----:B------:R-:W3:Y:S02]  /*1230*/  LDG.E.EL R38, desc[UR4][R38.64] ;  /* 0x0000000426267981 */ /* 0x000ee4000c2e1900 */
[C---:B------:R-:W-:Y:S02]  /*1240*/  IMAD.WIDE R48, R37.reuse, 0x4, R48 ;  /* 0x0000000425307825 */ /* 0x040fe400078e0230 */
[----:B------:R-:W3:Y:S02]  /*1250*/  LDG.E.EL R44, desc[UR4][R44.64] ;  /* 0x000000042c2c7981 */ /* 0x000ee4000c2e1900 */
[----:B------:R-:W-:-:S02]  /*1260*/  IMAD.WIDE R40, R37, 0x4, R40 ;  /* 0x0000000425287825 */ /* 0x000fc400078e0228 */
[----:B------:R-:W3:Y:S04]  /*1270*/  LDG.E.EL R48, desc[UR4][R48.64] ;  /* 0x0000000430307981 */ /* 0x000ee8000c2e1900 */
[----:B------:R-:W3:Y:S01]  /*1280*/  LDG.E.EL R40, desc[UR4][R40.64] ;  /* 0x0000000428287981 */ /* 0x000ee2000c2e1900 */
[----:B0-----:R-:W-:-:S04]  /*1290*/  IMAD.WIDE R52, R3, 0x4, R50 ;  /* 0x0000000403347825 */ /* 0x001fc800078e0232 */
[----:B------:R-:W-:Y:S02]  /*12a0*/  IMAD.WIDE R50, R21, 0x4, R50 ;  /* 0x0000000415327825 */ /* 0x000fe400078e0232 */
[----:B------:R-:W3:Y:S01]  /*12b0*/  LDG.E.EL R52, desc[UR4][R52.64] ;  /* 0x0000000434347981 */ /* 0x000ee2000c2e1900 */
[----:B------:R-:W0:Y:S03]  /*12c0*/  LDC.64 R20, c[0x0][0x258] ;  /* 0x00009600ff147b82 */ /* 0x000e260000000a00 */
[----:B------:R-:W3:Y:S01]  /*12d0*/  LDG.E.EL R50, desc[UR4][R50.64] ;  /* 0x0000000432327981 */ /* 0x000ee2000c2e1900 */
[----:B------:R-:W-:Y:S01]  /*12e0*/  FADD R14, R42, R13 ;  /* 0x0000000d2a0e7221 */ /* 0x000fe20000000000 */
[----:B------:R-:W-:Y:S01]  /*12f0*/  FADD R15, -R18, R15 ;  /* 0x0000000f120f7221 */ /* 0x000fe20000000100 */
[----:B------:R-:W-:Y:S01]  /*1300*/  FADD R35, -R16, R35 ;  /* 0x0000002310237221 */ /* 0x000fe20000000100 */
[----:B0-----:R-:W-:-:S04]  /*1310*/  IMAD.WIDE R20, R5, 0x4, R20 ;  /* 0x0000000405147825 */ /* 0x001fc800078e0214 */
[----:B--2---:R-:W-:Y:S01]  /*1320*/  FADD R25, R42, R25 ;  /* 0x000000192a197221 */ /* 0x004fe20000000000 */
[----:B----4-:R-:W-:-:S03]  /*1330*/  FADD R13, R31, R4 ;  /* 0x000000041f0d7221 */ /* 0x010fc60000000000 */
[----:B------:R-:W-:Y:S01]  /*1340*/  FADD R4, -R14, R25 ;  /* 0x000000190e047221 */ /* 0x000fe20000000100 */
[----:B-----5:R-:W-:-:S03]  /*1350*/  FADD R26, R31, R26 ;  /* 0x0000001a1f1a7221 */ /* 0x020fc60000000000 */
[----:B------:R-:W-:Y:S01]  /*1360*/  FFMA R4, R11, R4, R14 ;  /* 0x000000040b047223 */ /* 0x000fe2000000000e */
[C---:B---3--:R-:W-:Y:S01]  /*1370*/  FADD R28, R31.reuse, R28 ;  /* 0x0000001c1f1c7221 */ /* 0x048fe20000000000 */
[C---:B------:R-:W-:Y:S01]  /*1380*/  FADD R3, R31.reuse, R34 ;  /* 0x000000221f037221 */ /* 0x040fe20000000000 */
[----:B------:R-:W-:-:S04]  /*1390*/  FADD R0, R31, R0 ;  /* 0x000000001f007221 */ /* 0x000fc80000000000 */
[----:B------:R-:W-:-:S04]  /*13a0*/  FADD R3, -R0, R3 ;  /* 0x0000000300037221 */ /* 0x000fc80000000100 */
[----:B------:R-:W-:Y:S01]  /*13b0*/  FFMA R0, R9, R3, R0 ;  /* 0x0000000309007223 */ /* 0x000fe20000000000 */
[C---:B-1----:R-:W-:Y:S02]  /*13c0*/  FADD R23, R31.reuse, R6 ;  /* 0x000000061f177221 */ /* 0x042fe40000000000 */
[----:B------:R-:W0:Y:S01]  /*13d0*/  LDC.64 R6, c[0x0][0x250] ;  /* 0x00009400ff067b82 */ /* 0x000e220000000a00 */
[----:B------:R-:W-:-:S04]  /*13e0*/  FADD R46, R31, R46 ;  /* 0x0000002e1f2e7221 */ /* 0x000fc80000000000 */
[----:B------:R-:W-:-:S04]  /*13f0*/  FADD R46, -R23, R46 ;  /* 0x0000002e172e7221 */ /* 0x000fc80000000100 */
[----:B------:R-:W-:Y:S01]  /*1400*/  FFMA R3, R10, R46, R23 ;  /* 0x0000002e0a037223 */ /* 0x000fe20000000017 */
[----:B------:R-:W-:Y:S01]  /*1410*/  FADD R23, R31, R2 ;  /* 0x000000021f177221 */ /* 0x000fe20000000000 */
[----:B------:R-:W-:Y:S01]  /*1420*/  FADD R28, -R13, R28 ;  /* 0x0000001c0d1c7221 */ /* 0x000fe20000000100 */
[C---:B------:R-:W-:Y:S01]  /*1430*/  FADD R25, R31.reuse, R36 ;  /* 0x000000241f197221 */ /* 0x040fe20000000000 */
[C---:B------:R-:W-:Y:S01]  /*1440*/  FADD R32, R31.reuse, R32 ;  /* 0x000000201f207221 */ /* 0x040fe20000000000 */
[C---:B------:R-:W-:Y:S01]  /*1450*/  FADD R27, R31.reuse, R12 ;  /* 0x0000000c1f1b7221 */ /* 0x040fe20000000000 */
[----:B------:R-:W-:Y:S01]  /*1460*/  FADD R22, R31, R22 ;  /* 0x000000161f167221 */ /* 0x000fe20000000000 */
[----:B------:R-:W-:Y:S01]  /*1470*/  FADD R26, -R23, R26 ;  /* 0x0000001a171a7221 */ /* 0x000fe20000000100 */
[C---:B------:R-:W-:Y:S01]  /*1480*/  FADD R38, R31.reuse, R38 ;  /* 0x000000261f267221 */ /* 0x040fe20000000000 */
[C---:B------:R-:W-:Y:S01]  /*1490*/  FFMA R13, R8.reuse, R28, R13 ;  /* 0x0000001c080d7223 */ /* 0x040fe2000000000d */
[C---:B------:R-:W-:Y:S01]  /*14a0*/  FADD R29, R31.reuse, R44 ;  /* 0x0000002c1f1d7221 */ /* 0x040fe20000000000 */
[C---:B------:R-:W-:Y:S01]  /*14b0*/  FADD R48, R31.reuse, R48 ;  /* 0x000000301f307221 */ /* 0x040fe20000000000 */
[----:B------:R-:W-:Y:S01]  /*14c0*/  FFMA R28, R8, R26, R23 ;  /* 0x0000001a081c7223 */ /* 0x000fe20000000017 */
[----:B------:R-:W-:Y:S01]  /*14d0*/  FADD R31, R31, R40 ;  /* 0x000000281f1f7221 */ /* 0x000fe20000000000 */
[----:B------:R-:W-:Y:S01]  /*14e0*/  FADD R25, -R32, R25 ;  /* 0x0000001920197221 */ /* 0x000fe20000000100 */
[----:B------:R-:W-:Y:S01]  /*14f0*/  FADD R22, -R27, R22 ;  /* 0x000000161b167221 */ /* 0x000fe20000000100 */
[----:B------:R-:W-:Y:S01]  /*1500*/  FADD R2, -R38, R29 ;  /* 0x0000001d26027221 */ /* 0x000fe20000000100 */
[----:B------:R-:W-:Y:S01]  /*1510*/  FADD R23, -R48, R31 ;  /* 0x0000001f30177221 */ /* 0x000fe20000000100 */
[----:B------:R-:W-:Y:S01]  /*1520*/  FFMA R29, R9, R25, R32 ;  /* 0x00000019091d7223 */ /* 0x000fe20000000020 */
[----:B------:R-:W-:Y:S01]  /*1530*/  FFMA R30, R10, R22, R27 ;  /* 0x000000160a1e7223 */ /* 0x000fe2000000001b */
[C---:B------:R-:W-:Y:S01]  /*1540*/  FFMA R31, R11.reuse, R2, R38 ;  /* 0x000000020b1f7223 */ /* 0x040fe20000000026 */
[----:B------:R-:W-:Y:S01]  /*1550*/  FFMA R48, R11, R23, R48 ;  /* 0x000000170b307223 */ /* 0x000fe20000000030 */
[----:B0-----:R-:W-:-:S04]  /*1560*/  IMAD.WIDE R8, R5, 0x4, R6 ;  /* 0x0000000405087825 */ /* 0x001fc800078e0206 */
[----:B------:R-:W-:Y:S01]  /*1570*/  FMUL R6, R52, R15 ;  /* 0x0000000f34067220 */ /* 0x000fe20000400000 */
[----:B------:R-:W-:Y:S01]  /*1580*/  FADD R13, -R28, R13 ;  /* 0x0000000d1c0d7221 */ /* 0x000fe20000000100 */
[----:B------:R-:W-:Y:S01]  /*1590*/  FADD R5, -R17, R24 ;  /* 0x0000001811057221 */ /* 0x000fe20000000100 */
[----:B------:R-:W-:Y:S01]  /*15a0*/  FADD R7, -R19, R4 ;  /* 0x0000000413077221 */ /* 0x000fe20000000100 */
[----:B------:R-:W-:Y:S01]  /*15b0*/  FADD R11, -R29, R0 ;  /* 0x000000001d0b7221 */ /* 0x000fe20000000100 */
[----:B------:R-:W-:Y:S01]  /*15c0*/  FADD R3, -R30, R3 ;  /* 0x000000031e037221 */ /* 0x000fe20000000100 */
[----:B------:R-:W-:Y:S01]  /*15d0*/  FADD R15, -R31, R48 ;  /* 0x000000301f0f7221 */ /* 0x000fe20000000100 */
[----:B------:R-:W-:Y:S01]  /*15e0*/  FMUL R12, R50, R13 ;  /* 0x0000000d320c7220 */ /* 0x000fe20000400000 */
[C---:B------:R-:W-:Y:S01]  /*15f0*/  FMUL R4, R52.reuse, R35 ;  /* 0x0000002334047220 */ /* 0x040fe20000400000 */
[C---:B------:R-:W-:Y:S01]  /*1600*/  FMUL R5, R52.reuse, R5 ;  /* 0x0000000534057220 */ /* 0x040fe20000400000 */
[----:B------:R-:W-:Y:S01]  /*1610*/  FMUL R7, R52, R7 ;  /* 0x0000000734077220 */ /* 0x000fe20000400000 */
[C---:B------:R-:W-:Y:S01]  /*1620*/  FMUL R13, R50.reuse, R11 ;  /* 0x0000000b320d7220 */ /* 0x040fe20000400000 */
[C---:B------:R-:W-:Y:S01]  /*1630*/  FMUL R14, R50.reuse, R3 ;  /* 0x00000003320e7220 */ /* 0x040fe20000400000 */
[----:B------:R-:W-:Y:S01]  /*1640*/  FMUL R15, R50, R15 ;  /* 0x0000000f320f7220 */ /* 0x000fe20000400000 */
[----:B------:R-:W-:Y:S04]  /*1650*/  STG.E.128 desc[UR4][R8.64], R16 ;  /* 0x0000001008007986 */ /* 0x000fe8000c101d04 */
[----:B------:R-:W-:Y:S04]  /*1660*/  STG.E.128 desc[UR4][R8.64+0x800], R28 ;  /* 0x0008001c08007986 */ /* 0x000fe8000c101d04 */
[----:B------:R-:W-:Y:S04]  /*1670*/  STG.E.128 desc[UR4][R20.64], R4 ;  /* 0x0000000414007986 */ /* 0x000fe8000c101d04 */
[----:B------:R-:W-:Y:S01]  /*1680*/  STG.E.128 desc[UR4][R20.64+0x800], R12 ;  /* 0x0008000c14007986 */ /* 0x000fe2000c101d04 */
[----:B------:R-:W-:Y:S05]  /*1690*/  EXIT ;  /* 0x000000000000794d */ /* 0x000fea0003800000 */
.L_x_0:
[----:B------:R-:W-:-:S00]  /*16a0*/  BRA `(.L_x_0) ;  /* 0xfffffffc00fc7947 */ /* 0x000fc0000383ffff */
[----:B------:R-:W-:-:S00]  /*16b0*/  NOP ;  /* 0x0000000000007918 */ /* 0x000fc00000000000 */
        /* <DEDUP_REMOVED lines=12> */
.L_x_1:


//--------------------- .nv.constant0.triton_poi_fused__unsafe_index_add_convolution_mul_sub_40 --------------------------
	.section	.nv.constant0.triton_poi_fused__unsafe_index_add_convolution_mul_sub_40,"a",@progbits
	.sectionflags	@""
	.align	4
.nv.constant0.triton_poi_fused__unsafe_index_add_convolution_mul_sub_40:
	.zero		612
